//
// Generated by NVIDIA NVVM Compiler
//
// Compiler Build ID: CL-36424714
// Cuda compilation tools, release 13.0, V13.0.88
// Based on NVVM 20.0.0
//

.version 9.0
.target sm_100
.address_size 64

	// .globl	_Z13dotProductGPUPfS_S_i
// _ZZ13dotProductGPUPfS_S_iE4c_sh has been demoted

.visible .entry _Z13dotProductGPUPfS_S_i(
	.param .u64 .ptr .align 1 _Z13dotProductGPUPfS_S_i_param_0,
	.param .u64 .ptr .align 1 _Z13dotProductGPUPfS_S_i_param_1,
	.param .u64 .ptr .align 1 _Z13dotProductGPUPfS_S_i_param_2,
	.param .u32 _Z13dotProductGPUPfS_S_i_param_3
)
{
	.reg .pred 	%p<5>;
	.reg .b32 	%r<13>;
	.reg .b32 	%f<9>;
	.reg .b64 	%rd<10>;
	// demoted variable
	.shared .align 4 .b8 _ZZ13dotProductGPUPfS_S_iE4c_sh[4096];
	ld.param.u64 	%rd2, [_Z13dotProductGPUPfS_S_i_param_0];
	ld.param.u64 	%rd3, [_Z13dotProductGPUPfS_S_i_param_1];
	ld.param.u64 	%rd1, [_Z13dotProductGPUPfS_S_i_param_2];
	cvta.to.global.u64 	%rd4, %rd3;
	cvta.to.global.u64 	%rd5, %rd2;
	mov.u32 	%r1, %tid.x;
	mov.u32 	%r12, %ntid.x;
	mov.u32 	%r6, %ctaid.x;
	mad.lo.s32 	%r7, %r12, %r6, %r1;
	mul.wide.s32 	%rd6, %r7, 4;
	add.s64 	%rd7, %rd5, %rd6;
	ld.global.f32 	%f1, [%rd7];
	add.s64 	%rd8, %rd4, %rd6;
	ld.global.f32 	%f2, [%rd8];
	mul.f32 	%f3, %f1, %f2;
	shl.b32 	%r8, %r1, 2;
	mov.u32 	%r9, _ZZ13dotProductGPUPfS_S_iE4c_sh;
	add.s32 	%r3, %r9, %r8;
	st.shared.f32 	[%r3], %f3;
	bar.sync 	0;
	setp.lt.u32 	%p1, %r12, 2;
	@%p1 bra 	$L__BB0_4;
$L__BB0_1:
	shr.u32 	%r5, %r12, 1;
	setp.ge.u32 	%p2, %r1, %r5;
	@%p2 bra 	$L__BB0_3;
	ld.shared.f32 	%f4, [%r3];
	shl.b32 	%r10, %r5, 2;
	add.s32 	%r11, %r3, %r10;
	ld.shared.f32 	%f5, [%r11];
	add.f32 	%f6, %f4, %f5;
	st.shared.f32 	[%r3], %f6;
$L__BB0_3:
	bar.sync 	0;
	setp.gt.u32 	%p3, %r12, 3;
	mov.u32 	%r12, %r5;
	@%p3 bra 	$L__BB0_1;
$L__BB0_4:
	setp.ne.s32 	%p4, %r1, 0;
	@%p4 bra 	$L__BB0_6;
	ld.shared.f32 	%f7, [_ZZ13dotProductGPUPfS_S_iE4c_sh];
	cvta.to.global.u64 	%rd9, %rd1;
	atom.global.add.f32 	%f8, [%rd9], %f7;
$L__BB0_6:
	ret;

}


// ===== COMPILED SASS (sm_100) =====

	.target	sm_100

	.elftype	@"ET_EXEC"


//--------------------- .note.nv.tkinfo           --------------------------
	.section	.note.nv.tkinfo,"",@"SHT_NOTE"
	.sectionflags	@"SHF_NOTE_NV_TKINFO"
	.tkinfo
        /*0018*/ 	.word	0x00000002
        /*0030*/ 	.string	""
        /*0030*/ 	.string	"ptxas"
        /*0030*/ 	.string	"Cuda compilation tools, release 13.0, V13.0.88"
        /*0030*/ 	.string	"Build cuda_13.0.r13.0/compiler.36424714_0"
        /*0030*/ 	.string	"-arch sm_100 -m 64 "



//--------------------- .note.nv.cuinfo           --------------------------
	.section	.note.nv.cuinfo,"",@"SHT_NOTE"
	.sectionflags	@"SHF_NOTE_NV_CUINFO"
        /*0018*/ 	.short	0x0002
        /*001a*/ 	.short	0x0064
        /*001c*/ 	.short	0x0082
	.zero		2


//--------------------- .nv.info                  --------------------------
	.section	.nv.info,"",@"SHT_CUDA_INFO"
	.align	4


	//----- nvinfo : EIATTR_REGCOUNT
	.align		4
        /*0000*/ 	.byte	0x04, 0x2f
        /*0002*/ 	.short	(.L_1 - .L_0)
	.align		4
.L_0:
        /*0004*/ 	.word	index@(_Z13dotProductGPUPfS_S_i)
        /*0008*/ 	.word	0x0000000a


	//----- nvinfo : EIATTR_FRAME_SIZE
	.align		4
.L_1:
        /*000c*/ 	.byte	0x04, 0x11
        /*000e*/ 	.short	(.L_3 - .L_2)
	.align		4
.L_2:
        /*0010*/ 	.word	index@(_Z13dotProductGPUPfS_S_i)
        /*0014*/ 	.word	0x00000000


	//----- nvinfo : EIATTR_MIN_STACK_SIZE
	.align		4
.L_3:
        /*0018*/ 	.byte	0x04, 0x12
        /*001a*/ 	.short	(.L_5 - .L_4)
	.align		4
.L_4:
        /*001c*/ 	.word	index@(_Z13dotProductGPUPfS_S_i)
        /*0020*/ 	.word	0x00000000
.L_5:


//--------------------- .nv.compat                --------------------------
	.section	.nv.compat,"",@"SHT_CUDA_COMPAT_INFO"
	.align	4
        /*0000*/ 	.byte	0x02, 0x09, 0x00, 0x00, 0x02, 0x02, 0x01, 0x00, 0x02, 0x05, 0x05, 0x00, 0x03, 0x07, 0x01, 0x01
        /*0010*/ 	.byte	0x02, 0x03, 0x00, 0x00, 0x02, 0x06, 0x01, 0x00, 0x04, 0x0b, 0x08, 0x00, 0x09, 0x00, 0x00, 0x00
        /*0020*/ 	.byte	0x00, 0x00, 0x00, 0x00


//--------------------- .nv.info._Z13dotProductGPUPfS_S_i --------------------------
	.section	.nv.info._Z13dotProductGPUPfS_S_i,"",@"SHT_CUDA_INFO"
	.sectionflags	@""
	.align	4


	//----- nvinfo : EIATTR_CUDA_API_VERSION
	.align		4
        /*0000*/ 	.byte	0x04, 0x37
        /*0002*/ 	.short	(.L_7 - .L_6)
.L_6:
        /*0004*/ 	.word	0x00000082


	//----- nvinfo : EIATTR_KPARAM_INFO
	.align		4
.L_7:
        /*0008*/ 	.byte	0x04, 0x17
        /*000a*/ 	.short	(.L_9 - .L_8)
.L_8:
        /*000c*/ 	.word	0x00000000
        /*0010*/ 	.short	0x0003
        /*0012*/ 	.short	0x0018
        /*0014*/ 	.byte	0x00, 0xf0, 0x11, 0x00


	//----- nvinfo : EIATTR_KPARAM_INFO
	.align		4
.L_9:
        /*0018*/ 	.byte	0x04, 0x17
        /*001a*/ 	.short	(.L_11 - .L_10)
.L_10:
        /*001c*/ 	.word	0x00000000
        /*0020*/ 	.short	0x0002
        /*0022*/ 	.short	0x0010
        /*0024*/ 	.byte	0x00, 0xf5, 0x21, 0x00


	//----- nvinfo : EIATTR_KPARAM_INFO
	.align		4
.L_11:
        /*0028*/ 	.byte	0x04, 0x17
        /*002a*/ 	.short	(.L_13 - .L_12)
.L_12:
        /*002c*/ 	.word	0x00000000
        /*0030*/ 	.short	0x0001
        /*0032*/ 	.short	0x0008
        /*0034*/ 	.byte	0x00, 0xf5, 0x21, 0x00


	//----- nvinfo : EIATTR_KPARAM_INFO
	.align		4
.L_13:
        /*0038*/ 	.byte	0x04, 0x17
        /*003a*/ 	.short	(.L_15 - .L_14)
.L_14:
        /*003c*/ 	.word	0x00000000
        /*0040*/ 	.short	0x0000
        /*0042*/ 	.short	0x0000
        /*0044*/ 	.byte	0x00, 0xf5, 0x21, 0x00


	//----- nvinfo : EIATTR_SPARSE_MMA_MASK
	.align		4
.L_15:
        /*0048*/ 	.byte	0x03, 0x50
        /*004a*/ 	.short	0x0000


	//----- nvinfo : EIATTR_MAXREG_COUNT
	.align		4
        /*004c*/ 	.byte	0x03, 0x1b
        /*004e*/ 	.short	0x00ff


	//----- nvinfo : EIATTR_NUM_BARRIERS
	.align		4
        /*0050*/ 	.byte	0x02, 0x4c
        /*0052*/ 	.byte	0x01
	.zero		1


	//----- nvinfo : EIATTR_MERCURY_ISA_VERSION
	.align		4
        /*0054*/ 	.byte	0x03, 0x5f
        /*0056*/ 	.short	0x0101


	//----- nvinfo : EIATTR_VRC_CTA_INIT_COUNT
	.align		4
        /*0058*/ 	.byte	0x02, 0x4a
	.zero		1
	.zero		1


	//----- nvinfo : EIATTR_EXIT_INSTR_OFFSETS
	.align		4
        /*005c*/ 	.byte	0x04, 0x1c
        /*005e*/ 	.short	(.L_17 - .L_16)


	//   ....[0]....
.L_16:
        /*0060*/ 	.word	0x00000220


	//   ....[1]....
        /*0064*/ 	.word	0x00000290


	//----- nvinfo : EIATTR_CBANK_PARAM_SIZE
	.align		4
.L_17:
        /*0068*/ 	.byte	0x03, 0x19
        /*006a*/ 	.short	0x001c


	//----- nvinfo : EIATTR_PARAM_CBANK
	.align		4
        /*006c*/ 	.byte	0x04, 0x0a
        /*006e*/ 	.short	(.L_19 - .L_18)
	.align		4
.L_18:
        /*0070*/ 	.word	index@(.nv.constant0._Z13dotProductGPUPfS_S_i)
        /*0074*/ 	.short	0x0380
        /*0076*/ 	.short	0x001c


	//----- nvinfo : EIATTR_SW_WAR
	.align		4
.L_19:
        /*0078*/ 	.byte	0x04, 0x36
        /*007a*/ 	.short	(.L_21 - .L_20)
.L_20:
        /*007c*/ 	.word	0x00000008
.L_21:


//--------------------- .nv.callgraph             --------------------------
	.section	.nv.callgraph,"",@"SHT_CUDA_CALLGRAPH"
	.align	4
	.sectionentsize	8
	.align		4
        /*0000*/ 	.word	0x00000000
	.align		4
        /*0004*/ 	.word	0xffffffff
	.align		4
        /*0008*/ 	.word	0x00000000
	.align		4
        /*000c*/ 	.word	0xfffffffe
	.align		4
        /*0010*/ 	.word	0x00000000
	.align		4
        /*0014*/ 	.word	0xfffffffd
	.align		4
        /*0018*/ 	.word	0x00000000
	.align		4
        /*001c*/ 	.word	0xfffffffc


//--------------------- .text._Z13dotProductGPUPfS_S_i --------------------------
	.section	.text._Z13dotProductGPUPfS_S_i,"ax",@progbits
	.align	128
        .global         _Z13dotProductGPUPfS_S_i
        .type           _Z13dotProductGPUPfS_S_i,@function
        .size           _Z13dotProductGPUPfS_S_i,(.L_x_3 - _Z13dotProductGPUPfS_S_i)
        .other          _Z13dotProductGPUPfS_S_i,@"STO_CUDA_ENTRY STV_DEFAULT"
_Z13dotProductGPUPfS_S_i:
.text._Z13dotProductGPUPfS_S_i:
[----:B------:R-:W-:Y:S01]  /*0000*/  LDC R1, c[0x0][0x37c] ;  /* 0x0000df00ff017b82 */ /* 0x000fe20000000800 */
[----:B------:R-:W0:Y:S07]  /*0010*/  S2R R6, SR_TID.X ;  /* 0x0000000000067919 */ /* 0x000e2e0000002100 */
[----:B------:R-:W1:Y:S01]  /*0020*/  LDC.64 R2, c[0x0][0x380] ;  /* 0x0000e000ff027b82 */ /* 0x000e620000000a00 */
[----:B------:R-:W0:Y:S01]  /*0030*/  LDCU UR8, c[0x0][0x360] ;  /* 0x00006c00ff0877ac */ /* 0x000e220008000800 */
[----:B------:R-:W0:Y:S01]  /*0040*/  S2R R7, SR_CTAID.X ;  /* 0x0000000000077919 */ /* 0x000e220000002500 */
[----:B------:R-:W2:Y:S05]  /*0050*/  LDCU.64 UR6, c[0x0][0x358] ;  /* 0x00006b00ff0677ac */ /* 0x000eaa0008000a00 */
[----:B------:R-:W3:Y:S01]  /*0060*/  LDC.64 R4, c[0x0][0x388] ;  /* 0x0000e200ff047b82 */ /* 0x000ee20000000a00 */
[----:B0-----:R-:W-:-:S04]  /*0070*/  IMAD R7, R7, UR8, R6 ;  /* 0x0000000807077c24 */ /* 0x001fc8000f8e0206 */
[----:B-1----:R-:W-:-:S04]  /*0080*/  IMAD.WIDE R2, R7, 0x4, R2 ;  /* 0x0000000407027825 */ /* 0x002fc800078e0202 */
[----:B---3--:R-:W-:Y:S02]  /*0090*/  IMAD.WIDE R4, R7, 0x4, R4 ;  /* 0x0000000407047825 */ /* 0x008fe400078e0204 */
[----:B--2---:R-:W2:Y:S04]  /*00a0*/  LDG.E R2, desc[UR6][R2.64] ;  /* 0x0000000602027981 */ /* 0x004ea8000c1e1900 */
[----:B------:R-:W2:Y:S01]  /*00b0*/  LDG.E R5, desc[UR6][R4.64] ;  /* 0x0000000604057981 */ /* 0x000ea2000c1e1900 */
[----:B------:R-:W0:Y:S01]  /*00c0*/  S2UR UR5, SR_CgaCtaId ;  /* 0x00000000000579c3 */ /* 0x000e220000008800 */
[----:B------:R-:W-:Y:S01]  /*00d0*/  UMOV UR4, 0x400 ;  /* 0x0000040000047882 */ /* 0x000fe20000000000 */
[----:B------:R-:W-:Y:S01]  /*00e0*/  UISETP.GE.U32.AND UP0, UPT, UR8, 0x2, UPT ;  /* 0x000000020800788c */ /* 0x000fe2000bf06070 */
[----:B------:R-:W-:Y:S01]  /*00f0*/  ISETP.NE.AND P0, PT, R6, RZ, PT ;  /* 0x000000ff0600720c */ /* 0x000fe20003f05270 */
[----:B0-----:R-:W-:-:S06]  /*0100*/  ULEA UR4, UR5, UR4, 0x18 ;  /* 0x0000000405047291 */ /* 0x001fcc000f8ec0ff */
[----:B------:R-:W-:Y:S01]  /*0110*/  LEA R7, R6, UR4, 0x2 ;  /* 0x0000000406077c11 */ /* 0x000fe2000f8e10ff */
[----:B--2---:R-:W-:-:S05]  /*0120*/  FMUL R0, R2, R5 ;  /* 0x0000000502007220 */ /* 0x004fca0000400000 */
[----:B------:R0:W-:Y:S01]  /*0130*/  STS [R7], R0 ;  /* 0x0000000007007388 */ /* 0x0001e20000000800 */
[----:B------:R-:W-:Y:S06]  /*0140*/  BAR.SYNC.DEFER_BLOCKING 0x0 ;  /* 0x0000000000007b1d */ /* 0x000fec0000010000 */
[----:B------:R-:W-:Y:S05]  /*0150*/  BRA.U !UP0, `(.L_x_0) ;  /* 0x0000000108307547 */ /* 0x000fea000b800000 */
[----:B0-----:R-:W-:-:S07]  /*0160*/  MOV R0, UR8 ;  /* 0x0000000800007c02 */ /* 0x001fce0008000f00 */
.L_x_1:
[----:B------:R-:W-:-:S04]  /*0170*/  SHF.R.U32.HI R4, RZ, 0x1, R0 ;  /* 0x00000001ff047819 */ /* 0x000fc80000011600 */
[----:B------:R-:W-:-:S13]  /*0180*/  ISETP.GE.U32.AND P1, PT, R6, R4, PT ;  /* 0x000000040600720c */ /* 0x000fda0003f26070 */
[----:B------:R-:W-:Y:S01]  /*0190*/  @!P1 LEA R3, R4, R7, 0x2 ;  /* 0x0000000704039211 */ /* 0x000fe200078e10ff */
[----:B------:R-:W-:Y:S05]  /*01a0*/  @!P1 LDS R2, [R7] ;  /* 0x0000000007029984 */ /* 0x000fea0000000800 */
[----:B------:R-:W0:Y:S02]  /*01b0*/  @!P1 LDS R3, [R3] ;  /* 0x0000000003039984 */ /* 0x000e240000000800 */
[----:B0-----:R-:W-:-:S05]  /*01c0*/  @!P1 FADD R2, R2, R3 ;  /* 0x0000000302029221 */ /* 0x001fca0000000000 */
[----:B------:R1:W-:Y:S01]  /*01d0*/  @!P1 STS [R7], R2 ;  /* 0x0000000207009388 */ /* 0x0003e20000000800 */
[----:B------:R-:W-:Y:S01]  /*01e0*/  BAR.SYNC.DEFER_BLOCKING 0x0 ;  /* 0x0000000000007b1d */ /* 0x000fe20000010000 */
[----:B------:R-:W-:Y:S02]  /*01f0*/  ISETP.GT.U32.AND P1, PT, R0, 0x3, PT ;  /* 0x000000030000780c */ /* 0x000fe40003f24070 */
[----:B------:R-:W-:-:S11]  /*0200*/  MOV R0, R4 ;  /* 0x0000000400007202 */ /* 0x000fd60000000f00 */
[----:B-1----:R-:W-:Y:S05]  /*0210*/  @P1 BRA `(.L_x_1) ;  /* 0xfffffffc00d41947 */ /* 0x002fea000383ffff */
.L_x_0:
[----:B------:R-:W-:Y:S05]  /*0220*/  @P0 EXIT ;  /* 0x000000000000094d */ /* 0x000fea0003800000 */
[----:B------:R-:W1:Y:S01]  /*0230*/  S2UR UR5, SR_CgaCtaId ;  /* 0x00000000000579c3 */ /* 0x000e620000008800 */
[----:B------:R-:W-:-:S07]  /*0240*/  UMOV UR4, 0x400 ;  /* 0x0000040000047882 */ /* 0x000fce0000000000 */
[----:B------:R-:W2:Y:S01]  /*0250*/  LDC.64 R2, c[0x0][0x390] ;  /* 0x0000e400ff027b82 */ /* 0x000ea20000000a00 */
[----:B-1----:R-:W-:-:S09]  /*0260*/  ULEA UR4, UR5, UR4, 0x18 ;  /* 0x0000000405047291 */ /* 0x002fd2000f8ec0ff */
[----:B------:R-:W2:Y:S04]  /*0270*/  LDS R5, [UR4] ;  /* 0x00000004ff057984 */ /* 0x000ea80008000800 */
[----:B--2---:R-:W-:Y:S01]  /*0280*/  REDG.E.ADD.F32.FTZ.RN.STRONG.GPU desc[UR6][R2.64], R5 ;  /* 0x00000005020079a6 */ /* 0x004fe2000c12f306 */
[----:B------:R-:W-:Y:S05]  /*0290*/  EXIT ;  /* 0x000000000000794d */ /* 0x000fea0003800000 */
.L_x_2:
[----:B------:R-:W-:-:S00]  /*02a0*/  BRA `(.L_x_2) ;  /* 0xfffffffc00fc7947 */ /* 0x000fc0000383ffff */
[----:B------:R-:W-:-:S00]  /*02b0*/  NOP ;  /* 0x0000000000007918 */ /* 0x000fc00000000000 */
        /* <DEDUP_REMOVED lines=12> */
.L_x_3:


//--------------------- .nv.shared._Z13dotProductGPUPfS_S_i --------------------------
	.section	.nv.shared._Z13dotProductGPUPfS_S_i,"aw",@nobits
	.sectionflags	@""
	.align	4
.nv.shared._Z13dotProductGPUPfS_S_i:
	.zero		5120


//--------------------- .nv.shared.reserved.0     --------------------------
	.section	.nv.shared.reserved.0,"aw",@nobits
	.weak		__nv_reservedSMEM_offset_0_alias
	.size		__nv_reservedSMEM_offset_0_alias, 0, 64
	.other		__nv_reservedSMEM_offset_0_alias,@"STO_CUDA_RESERVED_SHARED STV_DEFAULT"
__nv_reservedSMEM_offset_0_alias:
	.zero		0
	.zero		64


//--------------------- .nv.constant0._Z13dotProductGPUPfS_S_i --------------------------
	.section	.nv.constant0._Z13dotProductGPUPfS_S_i,"a",@progbits
	.sectionflags	@""
	.align	4
.nv.constant0._Z13dotProductGPUPfS_S_i:
	.zero		924


//--------------------- SYMBOLS --------------------------

	.type		.nv.reservedSmem.offset0,@object
	.size		.nv.reservedSmem.offset0,0x4
	.type		.nv.reservedSmem.cap,@object
	.size		.nv.reservedSmem.cap,0x4
